//
// Generated by NVIDIA NVVM Compiler
//
// Compiler Build ID: CL-36424714
// Cuda compilation tools, release 13.0, V13.0.88
// Based on NVVM 20.0.0
//

.version 9.0
.target sm_100
.address_size 64

	// .globl	_Z9factorMatPfiif

.visible .entry _Z9factorMatPfiif(
	.param .u64 .ptr .align 1 _Z9factorMatPfiif_param_0,
	.param .u32 _Z9factorMatPfiif_param_1,
	.param .u32 _Z9factorMatPfiif_param_2,
	.param .f32 _Z9factorMatPfiif_param_3
)
{
	.reg .pred 	%p<2>;
	.reg .b32 	%r<8>;
	.reg .b32 	%f<4>;
	.reg .b64 	%rd<5>;

	ld.param.u64 	%rd1, [_Z9factorMatPfiif_param_0];
	ld.param.u32 	%r2, [_Z9factorMatPfiif_param_1];
	ld.param.u32 	%r3, [_Z9factorMatPfiif_param_2];
	ld.param.f32 	%f1, [_Z9factorMatPfiif_param_3];
	mov.u32 	%r4, %ctaid.x;
	mov.u32 	%r5, %ntid.x;
	mov.u32 	%r6, %tid.x;
	mad.lo.s32 	%r1, %r4, %r5, %r6;
	mul.lo.s32 	%r7, %r3, %r2;
	setp.ge.s32 	%p1, %r1, %r7;
	@%p1 bra 	$L__BB0_2;
	cvta.to.global.u64 	%rd2, %rd1;
	mul.wide.s32 	%rd3, %r1, 4;
	add.s64 	%rd4, %rd2, %rd3;
	ld.global.f32 	%f2, [%rd4];
	mul.f32 	%f3, %f1, %f2;
	st.global.f32 	[%rd4], %f3;
$L__BB0_2:
	ret;

}


// ===== COMPILED SASS (sm_100) =====

	.target	sm_100

	.elftype	@"ET_EXEC"


//--------------------- .note.nv.tkinfo           --------------------------
	.section	.note.nv.tkinfo,"",@"SHT_NOTE"
	.sectionflags	@"SHF_NOTE_NV_TKINFO"
	.tkinfo
        /*0018*/ 	.word	0x00000002
        /*0030*/ 	.string	""
        /*0030*/ 	.string	"ptxas"
        /*0030*/ 	.string	"Cuda compilation tools, release 13.0, V13.0.88"
        /*0030*/ 	.string	"Build cuda_13.0.r13.0/compiler.36424714_0"
        /*0030*/ 	.string	"-arch sm_100 -m 64 "



//--------------------- .note.nv.cuinfo           --------------------------
	.section	.note.nv.cuinfo,"",@"SHT_NOTE"
	.sectionflags	@"SHF_NOTE_NV_CUINFO"
        /*0018*/ 	.short	0x0002
        /*001a*/ 	.short	0x0064
        /*001c*/ 	.short	0x0082
	.zero		2


//--------------------- .nv.info                  --------------------------
	.section	.nv.info,"",@"SHT_CUDA_INFO"
	.align	4


	//----- nvinfo : EIATTR_REGCOUNT
	.align		4
        /*0000*/ 	.byte	0x04, 0x2f
        /*0002*/ 	.short	(.L_1 - .L_0)
	.align		4
.L_0:
        /*0004*/ 	.word	index@(_Z9factorMatPfiif)
        /*0008*/ 	.word	0x00000008


	//----- nvinfo : EIATTR_FRAME_SIZE
	.align		4
.L_1:
        /*000c*/ 	.byte	0x04, 0x11
        /*000e*/ 	.short	(.L_3 - .L_2)
	.align		4
.L_2:
        /*0010*/ 	.word	index@(_Z9factorMatPfiif)
        /*0014*/ 	.word	0x00000000


	//----- nvinfo : EIATTR_MIN_STACK_SIZE
	.align		4
.L_3:
        /*0018*/ 	.byte	0x04, 0x12
        /*001a*/ 	.short	(.L_5 - .L_4)
	.align		4
.L_4:
        /*001c*/ 	.word	index@(_Z9factorMatPfiif)
        /*0020*/ 	.word	0x00000000
.L_5:


//--------------------- .nv.compat                --------------------------
	.section	.nv.compat,"",@"SHT_CUDA_COMPAT_INFO"
	.align	4
        /*0000*/ 	.byte	0x02, 0x09, 0x00, 0x00, 0x02, 0x02, 0x01, 0x00, 0x02, 0x05, 0x05, 0x00, 0x03, 0x07, 0x01, 0x01
        /*0010*/ 	.byte	0x02, 0x03, 0x00, 0x00, 0x02, 0x06, 0x01, 0x00, 0x04, 0x0b, 0x08, 0x00, 0x09, 0x00, 0x00, 0x00
        /*0020*/ 	.byte	0x00, 0x00, 0x00, 0x00


//--------------------- .nv.info._Z9factorMatPfiif --------------------------
	.section	.nv.info._Z9factorMatPfiif,"",@"SHT_CUDA_INFO"
	.sectionflags	@""
	.align	4


	//----- nvinfo : EIATTR_CUDA_API_VERSION
	.align		4
        /*0000*/ 	.byte	0x04, 0x37
        /*0002*/ 	.short	(.L_7 - .L_6)
.L_6:
        /*0004*/ 	.word	0x00000082


	//----- nvinfo : EIATTR_KPARAM_INFO
	.align		4
.L_7:
        /*0008*/ 	.byte	0x04, 0x17
        /*000a*/ 	.short	(.L_9 - .L_8)
.L_8:
        /*000c*/ 	.word	0x00000000
        /*0010*/ 	.short	0x0003
        /*0012*/ 	.short	0x0010
        /*0014*/ 	.byte	0x00, 0xf0, 0x11, 0x00


	//----- nvinfo : EIATTR_KPARAM_INFO
	.align		4
.L_9:
        /*0018*/ 	.byte	0x04, 0x17
        /*001a*/ 	.short	(.L_11 - .L_10)
.L_10:
        /*001c*/ 	.word	0x00000000
        /*0020*/ 	.short	0x0002
        /*0022*/ 	.short	0x000c
        /*0024*/ 	.byte	0x00, 0xf0, 0x11, 0x00


	//----- nvinfo : EIATTR_KPARAM_INFO
	.align		4
.L_11:
        /*0028*/ 	.byte	0x04, 0x17
        /*002a*/ 	.short	(.L_13 - .L_12)
.L_12:
        /*002c*/ 	.word	0x00000000
        /*0030*/ 	.short	0x0001
        /*0032*/ 	.short	0x0008
        /*0034*/ 	.byte	0x00, 0xf0, 0x11, 0x00


	//----- nvinfo : EIATTR_KPARAM_INFO
	.align		4
.L_13:
        /*0038*/ 	.byte	0x04, 0x17
        /*003a*/ 	.short	(.L_15 - .L_14)
.L_14:
        /*003c*/ 	.word	0x00000000
        /*0040*/ 	.short	0x0000
        /*0042*/ 	.short	0x0000
        /*0044*/ 	.byte	0x00, 0xf5, 0x21, 0x00


	//----- nvinfo : EIATTR_SPARSE_MMA_MASK
	.align		4
.L_15:
        /*0048*/ 	.byte	0x03, 0x50
        /*004a*/ 	.short	0x0000


	//----- nvinfo : EIATTR_MAXREG_COUNT
	.align		4
        /*004c*/ 	.byte	0x03, 0x1b
        /*004e*/ 	.short	0x00ff


	//----- nvinfo : EIATTR_MERCURY_ISA_VERSION
	.align		4
        /*0050*/ 	.byte	0x03, 0x5f
        /*0052*/ 	.short	0x0101


	//----- nvinfo : EIATTR_VRC_CTA_INIT_COUNT
	.align		4
        /*0054*/ 	.byte	0x02, 0x4a
	.zero		1
	.zero		1


	//----- nvinfo : EIATTR_EXIT_INSTR_OFFSETS
	.align		4
        /*0058*/ 	.byte	0x04, 0x1c
        /*005a*/ 	.short	(.L_17 - .L_16)


	//   ....[0]....
.L_16:
        /*005c*/ 	.word	0x00000080


	//   ....[1]....
        /*0060*/ 	.word	0x00000100


	//----- nvinfo : EIATTR_CBANK_PARAM_SIZE
	.align		4
.L_17:
        /*0064*/ 	.byte	0x03, 0x19
        /*0066*/ 	.short	0x0014


	//----- nvinfo : EIATTR_PARAM_CBANK
	.align		4
        /*0068*/ 	.byte	0x04, 0x0a
        /*006a*/ 	.short	(.L_19 - .L_18)
	.align		4
.L_18:
        /*006c*/ 	.word	index@(.nv.constant0._Z9factorMatPfiif)
        /*0070*/ 	.short	0x0380
        /*0072*/ 	.short	0x0014


	//----- nvinfo : EIATTR_SW_WAR
	.align		4
.L_19:
        /*0074*/ 	.byte	0x04, 0x36
        /*0076*/ 	.short	(.L_21 - .L_20)
.L_20:
        /*0078*/ 	.word	0x00000008
.L_21:


//--------------------- .nv.callgraph             --------------------------
	.section	.nv.callgraph,"",@"SHT_CUDA_CALLGRAPH"
	.align	4
	.sectionentsize	8
	.align		4
        /*0000*/ 	.word	0x00000000
	.align		4
        /*0004*/ 	.word	0xffffffff
	.align		4
        /*0008*/ 	.word	0x00000000
	.align		4
        /*000c*/ 	.word	0xfffffffe
	.align		4
        /*0010*/ 	.word	0x00000000
	.align		4
        /*0014*/ 	.word	0xfffffffd
	.align		4
        /*0018*/ 	.word	0x00000000
	.align		4
        /*001c*/ 	.word	0xfffffffc


//--------------------- .text._Z9factorMatPfiif   --------------------------
	.section	.text._Z9factorMatPfiif,"ax",@progbits
	.align	128
        .global         _Z9factorMatPfiif
        .type           _Z9factorMatPfiif,@function
        .size           _Z9factorMatPfiif,(.L_x_1 - _Z9factorMatPfiif)
        .other          _Z9factorMatPfiif,@"STO_CUDA_ENTRY STV_DEFAULT"
_Z9factorMatPfiif:
.text._Z9factorMatPfiif:
[----:B------:R-:W-:Y:S01]  /*0000*/  LDC R1, c[0x0][0x37c] ;  /* 0x0000df00ff017b82 */ /* 0x000fe20000000800 */
[----:B------:R-:W0:Y:S07]  /*0010*/  S2R R0, SR_TID.X ;  /* 0x0000000000007919 */ /* 0x000e2e0000002100 */
[----:B------:R-:W0:Y:S01]  /*0020*/  S2UR UR6, SR_CTAID.X ;  /* 0x00000000000679c3 */ /* 0x000e220000002500 */
[----:B------:R-:W1:Y:S07]  /*0030*/  LDCU.64 UR4, c[0x0][0x388] ;  /* 0x00007100ff0477ac */ /* 0x000e6e0008000a00 */
[----:B------:R-:W0:Y:S01]  /*0040*/  LDC R5, c[0x0][0x360] ;  /* 0x0000d800ff057b82 */ /* 0x000e220000000800 */
[----:B-1----:R-:W-:Y:S01]  /*0050*/  UIMAD UR4, UR5, UR4, URZ ;  /* 0x00000004050472a4 */ /* 0x002fe2000f8e02ff */
[----:B0-----:R-:W-:-:S05]  /*0060*/  IMAD R5, R5, UR6, R0 ;  /* 0x0000000605057c24 */ /* 0x001fca000f8e0200 */
[----:B------:R-:W-:-:S13]  /*0070*/  ISETP.GE.AND P0, PT, R5, UR4, PT ;  /* 0x0000000405007c0c */ /* 0x000fda000bf06270 */
[----:B------:R-:W-:Y:S05]  /*0080*/  @P0 EXIT ;  /* 0x000000000000094d */ /* 0x000fea0003800000 */
[----:B------:R-:W0:Y:S01]  /*0090*/  LDC.64 R2, c[0x0][0x380] ;  /* 0x0000e000ff027b82 */ /* 0x000e220000000a00 */
[----:B------:R-:W1:Y:S01]  /*00a0*/  LDCU.64 UR4, c[0x0][0x358] ;  /* 0x00006b00ff0477ac */ /* 0x000e620008000a00 */
[----:B------:R-:W2:Y:S01]  /*00b0*/  LDCU UR6, c[0x0][0x390] ;  /* 0x00007200ff0677ac */ /* 0x000ea20008000800 */
[----:B0-----:R-:W-:-:S05]  /*00c0*/  IMAD.WIDE R2, R5, 0x4, R2 ;  /* 0x0000000405027825 */ /* 0x001fca00078e0202 */
[----:B-1----:R-:W2:Y:S02]  /*00d0*/  LDG.E R0, desc[UR4][R2.64] ;  /* 0x0000000402007981 */ /* 0x002ea4000c1e1900 */
[----:B--2---:R-:W-:-:S05]  /*00e0*/  FMUL R5, R0, UR6 ;  /* 0x0000000600057c20 */ /* 0x004fca0008400000 */
[----:B------:R-:W-:Y:S01]  /*00f0*/  STG.E desc[UR4][R2.64], R5 ;  /* 0x0000000502007986 */ /* 0x000fe2000c101904 */
[----:B------:R-:W-:Y:S05]  /*0100*/  EXIT ;  /* 0x000000000000794d */ /* 0x000fea0003800000 */
.L_x_0:
[----:B------:R-:W-:-:S00]  /*0110*/  BRA `(.L_x_0) ;  /* 0xfffffffc00fc7947 */ /* 0x000fc0000383ffff */
[----:B------:R-:W-:-:S00]  /*0120*/  NOP ;  /* 0x0000000000007918 */ /* 0x000fc00000000000 */
        /* <DEDUP_REMOVED lines=13> */
.L_x_1:


//--------------------- .nv.shared.reserved.0     --------------------------
	.section	.nv.shared.reserved.0,"aw",@nobits
	.weak		__nv_reservedSMEM_offset_0_alias
	.size		__nv_reservedSMEM_offset_0_alias, 0, 64
	.other		__nv_reservedSMEM_offset_0_alias,@"STO_CUDA_RESERVED_SHARED STV_DEFAULT"
__nv_reservedSMEM_offset_0_alias:
	.zero		0
	.zero		64


//--------------------- .nv.constant0._Z9factorMatPfiif --------------------------
	.section	.nv.constant0._Z9factorMatPfiif,"a",@progbits
	.sectionflags	@""
	.align	4
.nv.constant0._Z9factorMatPfiif:
	.zero		916


//--------------------- SYMBOLS --------------------------

	.type		.nv.reservedSmem.offset0,@object
	.size		.nv.reservedSmem.offset0,0x4
